//
// Generated by NVIDIA NVVM Compiler
//
// Compiler Build ID: CL-36424714
// Cuda compilation tools, release 13.0, V13.0.88
// Based on NVVM 20.0.0
//

.version 9.0
.target sm_100
.address_size 64

	// .globl	_Z8convolvePiS_S_ii

.visible .entry _Z8convolvePiS_S_ii(
	.param .u64 .ptr .align 1 _Z8convolvePiS_S_ii_param_0,
	.param .u64 .ptr .align 1 _Z8convolvePiS_S_ii_param_1,
	.param .u64 .ptr .align 1 _Z8convolvePiS_S_ii_param_2,
	.param .u32 _Z8convolvePiS_S_ii_param_3,
	.param .u32 _Z8convolvePiS_S_ii_param_4
)
{
	.reg .pred 	%p<55>;
	.reg .b32 	%r<134>;
	.reg .b64 	%rd<47>;

	ld.param.u64 	%rd7, [_Z8convolvePiS_S_ii_param_0];
	ld.param.u64 	%rd8, [_Z8convolvePiS_S_ii_param_1];
	ld.param.u64 	%rd6, [_Z8convolvePiS_S_ii_param_2];
	ld.param.u32 	%r65, [_Z8convolvePiS_S_ii_param_3];
	ld.param.u32 	%r66, [_Z8convolvePiS_S_ii_param_4];
	cvta.to.global.u64 	%rd1, %rd8;
	cvta.to.global.u64 	%rd2, %rd7;
	mov.u32 	%r68, %ctaid.x;
	mov.u32 	%r69, %ntid.x;
	mov.u32 	%r70, %tid.x;
	mad.lo.s32 	%r1, %r68, %r69, %r70;
	setp.lt.s32 	%p1, %r66, 1;
	mov.b32 	%r110, 0;
	@%p1 bra 	$L__BB0_41;
	shr.u32 	%r73, %r66, 1;
	sub.s32 	%r2, %r1, %r73;
	and.b32  	%r3, %r66, 7;
	setp.lt.u32 	%p2, %r66, 8;
	mov.b32 	%r126, 0;
	mov.u32 	%r110, %r126;
	@%p2 bra 	$L__BB0_20;
	and.b32  	%r126, %r66, 2147483640;
	mov.b32 	%r108, 0;
	mov.u32 	%r110, %r108;
$L__BB0_3:
	.pragma "nounroll";
	add.s32 	%r7, %r2, %r108;
	setp.lt.s32 	%p3, %r7, 0;
	setp.ge.s32 	%p4, %r7, %r65;
	mul.wide.u32 	%rd9, %r108, 4;
	add.s64 	%rd3, %rd1, %rd9;
	or.pred  	%p5, %p3, %p4;
	@%p5 bra 	$L__BB0_5;
	mul.wide.u32 	%rd10, %r7, 4;
	add.s64 	%rd11, %rd2, %rd10;
	ld.global.u32 	%r75, [%rd11];
	ld.global.u32 	%r76, [%rd3];
	mad.lo.s32 	%r110, %r76, %r75, %r110;
$L__BB0_5:
	add.s32 	%r10, %r7, 1;
	setp.lt.s32 	%p6, %r10, 0;
	setp.ge.s32 	%p7, %r10, %r65;
	or.pred  	%p8, %p6, %p7;
	@%p8 bra 	$L__BB0_7;
	mul.wide.u32 	%rd12, %r10, 4;
	add.s64 	%rd13, %rd2, %rd12;
	ld.global.u32 	%r77, [%rd13];
	ld.global.u32 	%r78, [%rd3+4];
	mad.lo.s32 	%r110, %r78, %r77, %r110;
$L__BB0_7:
	add.s32 	%r13, %r7, 2;
	setp.lt.s32 	%p9, %r13, 0;
	setp.ge.s32 	%p10, %r13, %r65;
	or.pred  	%p11, %p9, %p10;
	@%p11 bra 	$L__BB0_9;
	mul.wide.u32 	%rd14, %r13, 4;
	add.s64 	%rd15, %rd2, %rd14;
	ld.global.u32 	%r79, [%rd15];
	ld.global.u32 	%r80, [%rd3+8];
	mad.lo.s32 	%r110, %r80, %r79, %r110;
$L__BB0_9:
	add.s32 	%r16, %r7, 3;
	setp.lt.s32 	%p12, %r16, 0;
	setp.ge.s32 	%p13, %r16, %r65;
	or.pred  	%p14, %p12, %p13;
	@%p14 bra 	$L__BB0_11;
	mul.wide.u32 	%rd16, %r16, 4;
	add.s64 	%rd17, %rd2, %rd16;
	ld.global.u32 	%r81, [%rd17];
	ld.global.u32 	%r82, [%rd3+12];
	mad.lo.s32 	%r110, %r82, %r81, %r110;
$L__BB0_11:
	add.s32 	%r19, %r7, 4;
	setp.lt.s32 	%p15, %r19, 0;
	setp.ge.s32 	%p16, %r19, %r65;
	or.pred  	%p17, %p15, %p16;
	@%p17 bra 	$L__BB0_13;
	mul.wide.u32 	%rd18, %r19, 4;
	add.s64 	%rd19, %rd2, %rd18;
	ld.global.u32 	%r83, [%rd19];
	ld.global.u32 	%r84, [%rd3+16];
	mad.lo.s32 	%r110, %r84, %r83, %r110;
$L__BB0_13:
	add.s32 	%r22, %r7, 5;
	setp.lt.s32 	%p18, %r22, 0;
	setp.ge.s32 	%p19, %r22, %r65;
	or.pred  	%p20, %p18, %p19;
	@%p20 bra 	$L__BB0_15;
	mul.wide.u32 	%rd20, %r22, 4;
	add.s64 	%rd21, %rd2, %rd20;
	ld.global.u32 	%r85, [%rd21];
	ld.global.u32 	%r86, [%rd3+20];
	mad.lo.s32 	%r110, %r86, %r85, %r110;
$L__BB0_15:
	add.s32 	%r25, %r7, 6;
	setp.lt.s32 	%p21, %r25, 0;
	setp.ge.s32 	%p22, %r25, %r65;
	or.pred  	%p23, %p21, %p22;
	@%p23 bra 	$L__BB0_17;
	mul.wide.u32 	%rd22, %r25, 4;
	add.s64 	%rd23, %rd2, %rd22;
	ld.global.u32 	%r87, [%rd23];
	ld.global.u32 	%r88, [%rd3+24];
	mad.lo.s32 	%r110, %r88, %r87, %r110;
$L__BB0_17:
	add.s32 	%r28, %r7, 7;
	setp.lt.s32 	%p24, %r28, 0;
	setp.ge.s32 	%p25, %r28, %r65;
	or.pred  	%p26, %p24, %p25;
	@%p26 bra 	$L__BB0_19;
	mul.wide.u32 	%rd24, %r28, 4;
	add.s64 	%rd25, %rd2, %rd24;
	ld.global.u32 	%r89, [%rd25];
	ld.global.u32 	%r90, [%rd3+28];
	mad.lo.s32 	%r110, %r90, %r89, %r110;
$L__BB0_19:
	add.s32 	%r108, %r108, 8;
	setp.ne.s32 	%p27, %r108, %r126;
	@%p27 bra 	$L__BB0_3;
$L__BB0_20:
	setp.eq.s32 	%p28, %r3, 0;
	@%p28 bra 	$L__BB0_41;
	and.b32  	%r35, %r66, 3;
	setp.lt.u32 	%p29, %r3, 4;
	@%p29 bra 	$L__BB0_31;
	add.s32 	%r36, %r2, %r126;
	setp.lt.s32 	%p30, %r36, 0;
	setp.ge.s32 	%p31, %r36, %r65;
	mul.wide.u32 	%rd26, %r126, 4;
	add.s64 	%rd4, %rd1, %rd26;
	or.pred  	%p32, %p30, %p31;
	@%p32 bra 	$L__BB0_24;
	mul.wide.u32 	%rd27, %r36, 4;
	add.s64 	%rd28, %rd2, %rd27;
	ld.global.u32 	%r92, [%rd28];
	ld.global.u32 	%r93, [%rd4];
	mad.lo.s32 	%r110, %r93, %r92, %r110;
$L__BB0_24:
	add.s32 	%r39, %r36, 1;
	setp.lt.s32 	%p33, %r39, 0;
	setp.ge.s32 	%p34, %r39, %r65;
	or.pred  	%p35, %p33, %p34;
	@%p35 bra 	$L__BB0_26;
	mul.wide.u32 	%rd29, %r39, 4;
	add.s64 	%rd30, %rd2, %rd29;
	ld.global.u32 	%r94, [%rd30];
	ld.global.u32 	%r95, [%rd4+4];
	mad.lo.s32 	%r110, %r95, %r94, %r110;
$L__BB0_26:
	add.s32 	%r42, %r36, 2;
	setp.lt.s32 	%p36, %r42, 0;
	setp.ge.s32 	%p37, %r42, %r65;
	or.pred  	%p38, %p36, %p37;
	@%p38 bra 	$L__BB0_28;
	mul.wide.u32 	%rd31, %r42, 4;
	add.s64 	%rd32, %rd2, %rd31;
	ld.global.u32 	%r96, [%rd32];
	ld.global.u32 	%r97, [%rd4+8];
	mad.lo.s32 	%r110, %r97, %r96, %r110;
$L__BB0_28:
	add.s32 	%r45, %r36, 3;
	setp.lt.s32 	%p39, %r45, 0;
	setp.ge.s32 	%p40, %r45, %r65;
	or.pred  	%p41, %p39, %p40;
	@%p41 bra 	$L__BB0_30;
	mul.wide.u32 	%rd33, %r45, 4;
	add.s64 	%rd34, %rd2, %rd33;
	ld.global.u32 	%r98, [%rd34];
	ld.global.u32 	%r99, [%rd4+12];
	mad.lo.s32 	%r110, %r99, %r98, %r110;
$L__BB0_30:
	add.s32 	%r126, %r126, 4;
$L__BB0_31:
	setp.eq.s32 	%p42, %r35, 0;
	@%p42 bra 	$L__BB0_41;
	setp.eq.s32 	%p43, %r35, 1;
	@%p43 bra 	$L__BB0_38;
	add.s32 	%r52, %r2, %r126;
	setp.lt.s32 	%p44, %r52, 0;
	setp.ge.s32 	%p45, %r52, %r65;
	mul.wide.u32 	%rd35, %r126, 4;
	add.s64 	%rd5, %rd1, %rd35;
	or.pred  	%p46, %p44, %p45;
	@%p46 bra 	$L__BB0_35;
	mul.wide.u32 	%rd36, %r52, 4;
	add.s64 	%rd37, %rd2, %rd36;
	ld.global.u32 	%r101, [%rd37];
	ld.global.u32 	%r102, [%rd5];
	mad.lo.s32 	%r110, %r102, %r101, %r110;
$L__BB0_35:
	add.s32 	%r55, %r52, 1;
	setp.lt.s32 	%p47, %r55, 0;
	setp.ge.s32 	%p48, %r55, %r65;
	or.pred  	%p49, %p47, %p48;
	@%p49 bra 	$L__BB0_37;
	mul.wide.u32 	%rd38, %r55, 4;
	add.s64 	%rd39, %rd2, %rd38;
	ld.global.u32 	%r103, [%rd39];
	ld.global.u32 	%r104, [%rd5+4];
	mad.lo.s32 	%r110, %r104, %r103, %r110;
$L__BB0_37:
	add.s32 	%r126, %r126, 2;
$L__BB0_38:
	and.b32  	%r105, %r66, 1;
	setp.eq.b32 	%p50, %r105, 1;
	not.pred 	%p51, %p50;
	@%p51 bra 	$L__BB0_41;
	add.s32 	%r62, %r2, %r126;
	setp.lt.s32 	%p52, %r62, 0;
	setp.ge.s32 	%p53, %r62, %r65;
	or.pred  	%p54, %p52, %p53;
	@%p54 bra 	$L__BB0_41;
	mul.wide.u32 	%rd40, %r62, 4;
	add.s64 	%rd41, %rd2, %rd40;
	ld.global.u32 	%r106, [%rd41];
	mul.wide.u32 	%rd42, %r126, 4;
	add.s64 	%rd43, %rd1, %rd42;
	ld.global.u32 	%r107, [%rd43];
	mad.lo.s32 	%r110, %r107, %r106, %r110;
$L__BB0_41:
	cvta.to.global.u64 	%rd44, %rd6;
	mul.wide.s32 	%rd45, %r1, 4;
	add.s64 	%rd46, %rd44, %rd45;
	st.global.u32 	[%rd46], %r110;
	ret;

}


// ===== COMPILED SASS (sm_100) =====

	.target	sm_100

	.elftype	@"ET_EXEC"


//--------------------- .note.nv.tkinfo           --------------------------
	.section	.note.nv.tkinfo,"",@"SHT_NOTE"
	.sectionflags	@"SHF_NOTE_NV_TKINFO"
	.tkinfo
        /*0018*/ 	.word	0x00000002
        /*0030*/ 	.string	""
        /*0030*/ 	.string	"ptxas"
        /*0030*/ 	.string	"Cuda compilation tools, release 13.0, V13.0.88"
        /*0030*/ 	.string	"Build cuda_13.0.r13.0/compiler.36424714_0"
        /*0030*/ 	.string	"-arch sm_100 -m 64 "



//--------------------- .note.nv.cuinfo           --------------------------
	.section	.note.nv.cuinfo,"",@"SHT_NOTE"
	.sectionflags	@"SHF_NOTE_NV_CUINFO"
        /*0018*/ 	.short	0x0002
        /*001a*/ 	.short	0x0064
        /*001c*/ 	.short	0x0082
	.zero		2


//--------------------- .nv.info                  --------------------------
	.section	.nv.info,"",@"SHT_CUDA_INFO"
	.align	4


	//----- nvinfo : EIATTR_REGCOUNT
	.align		4
        /*0000*/ 	.byte	0x04, 0x2f
        /*0002*/ 	.short	(.L_1 - .L_0)
	.align		4
.L_0:
        /*0004*/ 	.word	index@(_Z8convolvePiS_S_ii)
        /*0008*/ 	.word	0x00000020


	//----- nvinfo : EIATTR_FRAME_SIZE
	.align		4
.L_1:
        /*000c*/ 	.byte	0x04, 0x11
        /*000e*/ 	.short	(.L_3 - .L_2)
	.align		4
.L_2:
        /*0010*/ 	.word	index@(_Z8convolvePiS_S_ii)
        /*0014*/ 	.word	0x00000000


	//----- nvinfo : EIATTR_MIN_STACK_SIZE
	.align		4
.L_3:
        /*0018*/ 	.byte	0x04, 0x12
        /*001a*/ 	.short	(.L_5 - .L_4)
	.align		4
.L_4:
        /*001c*/ 	.word	index@(_Z8convolvePiS_S_ii)
        /*0020*/ 	.word	0x00000000
.L_5:


//--------------------- .nv.compat                --------------------------
	.section	.nv.compat,"",@"SHT_CUDA_COMPAT_INFO"
	.align	4
        /*0000*/ 	.byte	0x02, 0x09, 0x00, 0x00, 0x02, 0x02, 0x01, 0x00, 0x02, 0x05, 0x05, 0x00, 0x03, 0x07, 0x01, 0x01
        /*0010*/ 	.byte	0x02, 0x03, 0x00, 0x00, 0x02, 0x06, 0x01, 0x00, 0x04, 0x0b, 0x08, 0x00, 0x09, 0x00, 0x00, 0x00
        /*0020*/ 	.byte	0x00, 0x00, 0x00, 0x00


//--------------------- .nv.info._Z8convolvePiS_S_ii --------------------------
	.section	.nv.info._Z8convolvePiS_S_ii,"",@"SHT_CUDA_INFO"
	.sectionflags	@""
	.align	4


	//----- nvinfo : EIATTR_CUDA_API_VERSION
	.align		4
        /*0000*/ 	.byte	0x04, 0x37
        /*0002*/ 	.short	(.L_7 - .L_6)
.L_6:
        /*0004*/ 	.word	0x00000082


	//----- nvinfo : EIATTR_KPARAM_INFO
	.align		4
.L_7:
        /*0008*/ 	.byte	0x04, 0x17
        /*000a*/ 	.short	(.L_9 - .L_8)
.L_8:
        /*000c*/ 	.word	0x00000000
        /*0010*/ 	.short	0x0004
        /*0012*/ 	.short	0x001c
        /*0014*/ 	.byte	0x00, 0xf0, 0x11, 0x00


	//----- nvinfo : EIATTR_KPARAM_INFO
	.align		4
.L_9:
        /*0018*/ 	.byte	0x04, 0x17
        /*001a*/ 	.short	(.L_11 - .L_10)
.L_10:
        /*001c*/ 	.word	0x00000000
        /*0020*/ 	.short	0x0003
        /*0022*/ 	.short	0x0018
        /*0024*/ 	.byte	0x00, 0xf0, 0x11, 0x00


	//----- nvinfo : EIATTR_KPARAM_INFO
	.align		4
.L_11:
        /*0028*/ 	.byte	0x04, 0x17
        /*002a*/ 	.short	(.L_13 - .L_12)
.L_12:
        /*002c*/ 	.word	0x00000000
        /*0030*/ 	.short	0x0002
        /*0032*/ 	.short	0x0010
        /*0034*/ 	.byte	0x00, 0xf5, 0x21, 0x00


	//----- nvinfo : EIATTR_KPARAM_INFO
	.align		4
.L_13:
        /*0038*/ 	.byte	0x04, 0x17
        /*003a*/ 	.short	(.L_15 - .L_14)
.L_14:
        /*003c*/ 	.word	0x00000000
        /*0040*/ 	.short	0x0001
        /*0042*/ 	.short	0x0008
        /*0044*/ 	.byte	0x00, 0xf5, 0x21, 0x00


	//----- nvinfo : EIATTR_KPARAM_INFO
	.align		4
.L_15:
        /*0048*/ 	.byte	0x04, 0x17
        /*004a*/ 	.short	(.L_17 - .L_16)
.L_16:
        /*004c*/ 	.word	0x00000000
        /*0050*/ 	.short	0x0000
        /*0052*/ 	.short	0x0000
        /*0054*/ 	.byte	0x00, 0xf5, 0x21, 0x00


	//----- nvinfo : EIATTR_SPARSE_MMA_MASK
	.align		4
.L_17:
        /*0058*/ 	.byte	0x03, 0x50
        /*005a*/ 	.short	0x0000


	//----- nvinfo : EIATTR_MAXREG_COUNT
	.align		4
        /*005c*/ 	.byte	0x03, 0x1b
        /*005e*/ 	.short	0x00ff


	//----- nvinfo : EIATTR_MERCURY_ISA_VERSION
	.align		4
        /*0060*/ 	.byte	0x03, 0x5f
        /*0062*/ 	.short	0x0101


	//----- nvinfo : EIATTR_VRC_CTA_INIT_COUNT
	.align		4
        /*0064*/ 	.byte	0x02, 0x4a
	.zero		1
	.zero		1


	//----- nvinfo : EIATTR_EXIT_INSTR_OFFSETS
	.align		4
        /*0068*/ 	.byte	0x04, 0x1c
        /*006a*/ 	.short	(.L_19 - .L_18)


	//   ....[0]....
.L_18:
        /*006c*/ 	.word	0x00000b10


	//----- nvinfo : EIATTR_CRS_STACK_SIZE
	.align		4
.L_19:
        /*0070*/ 	.byte	0x04, 0x1e
        /*0072*/ 	.short	(.L_21 - .L_20)
.L_20:
        /*0074*/ 	.word	0x00000000


	//----- nvinfo : EIATTR_CBANK_PARAM_SIZE
	.align		4
.L_21:
        /*0078*/ 	.byte	0x03, 0x19
        /*007a*/ 	.short	0x0020


	//----- nvinfo : EIATTR_PARAM_CBANK
	.align		4
        /*007c*/ 	.byte	0x04, 0x0a
        /*007e*/ 	.short	(.L_23 - .L_22)
	.align		4
.L_22:
        /*0080*/ 	.word	index@(.nv.constant0._Z8convolvePiS_S_ii)
        /*0084*/ 	.short	0x0380
        /*0086*/ 	.short	0x0020


	//----- nvinfo : EIATTR_SW_WAR
	.align		4
.L_23:
        /*0088*/ 	.byte	0x04, 0x36
        /*008a*/ 	.short	(.L_25 - .L_24)
.L_24:
        /*008c*/ 	.word	0x00000008
.L_25:


//--------------------- .nv.callgraph             --------------------------
	.section	.nv.callgraph,"",@"SHT_CUDA_CALLGRAPH"
	.align	4
	.sectionentsize	8
	.align		4
        /*0000*/ 	.word	0x00000000
	.align		4
        /*0004*/ 	.word	0xffffffff
	.align		4
        /*0008*/ 	.word	0x00000000
	.align		4
        /*000c*/ 	.word	0xfffffffe
	.align		4
        /*0010*/ 	.word	0x00000000
	.align		4
        /*0014*/ 	.word	0xfffffffd
	.align		4
        /*0018*/ 	.word	0x00000000
	.align		4
        /*001c*/ 	.word	0xfffffffc


//--------------------- .text._Z8convolvePiS_S_ii --------------------------
	.section	.text._Z8convolvePiS_S_ii,"ax",@progbits
	.align	128
        .global         _Z8convolvePiS_S_ii
        .type           _Z8convolvePiS_S_ii,@function
        .size           _Z8convolvePiS_S_ii,(.L_x_7 - _Z8convolvePiS_S_ii)
        .other          _Z8convolvePiS_S_ii,@"STO_CUDA_ENTRY STV_DEFAULT"
_Z8convolvePiS_S_ii:
.text._Z8convolvePiS_S_ii:
[----:B------:R-:W-:Y:S01]  /*0000*/  LDC R1, c[0x0][0x37c] ;  /* 0x0000df00ff017b82 */ /* 0x000fe20000000800 */
[----:B------:R-:W0:Y:S01]  /*0010*/  S2R R3, SR_TID.X ;  /* 0x0000000000037919 */ /* 0x000e220000002100 */
[----:B------:R-:W1:Y:S06]  /*0020*/  LDCU UR4, c[0x0][0x39c] ;  /* 0x00007380ff0477ac */ /* 0x000e6c0008000800 */
[----:B------:R-:W0:Y:S01]  /*0030*/  S2UR UR5, SR_CTAID.X ;  /* 0x00000000000579c3 */ /* 0x000e220000002500 */
[----:B------:R-:W-:Y:S01]  /*0040*/  HFMA2 R0, -RZ, RZ, 0, 0 ;  /* 0x00000000ff007431 */ /* 0x000fe200000001ff */
[----:B------:R-:W2:Y:S06]  /*0050*/  LDCU.64 UR8, c[0x0][0x358] ;  /* 0x00006b00ff0877ac */ /* 0x000eac0008000a00 */
[----:B------:R-:W0:Y:S01]  /*0060*/  LDC R2, c[0x0][0x360] ;  /* 0x0000d800ff027b82 */ /* 0x000e220000000800 */
[----:B-1----:R-:W-:Y:S01]  /*0070*/  UISETP.GE.AND UP0, UPT, UR4, 0x1, UPT ;  /* 0x000000010400788c */ /* 0x002fe2000bf06270 */
[----:B0-----:R-:W-:-:S08]  /*0080*/  IMAD R2, R2, UR5, R3 ;  /* 0x0000000502027c24 */ /* 0x001fd0000f8e0203 */
[----:B--2---:R-:W-:Y:S05]  /*0090*/  BRA.U !UP0, `(.L_x_0) ;  /* 0x0000000908907547 */ /* 0x004fea000b800000 */
[----:B------:R-:W-:Y:S01]  /*00a0*/  UISETP.GE.U32.AND UP0, UPT, UR4, 0x8, UPT ;  /* 0x000000080400788c */ /* 0x000fe2000bf06070 */
[----:B------:R-:W-:Y:S01]  /*00b0*/  IMAD.MOV.U32 R3, RZ, RZ, RZ ;  /* 0x000000ffff037224 */ /* 0x000fe200078e00ff */
[----:B------:R-:W-:Y:S01]  /*00c0*/  USHF.R.U32.HI UR5, URZ, 0x1, UR4 ;  /* 0x00000001ff057899 */ /* 0x000fe20008011604 */
[----:B------:R-:W-:Y:S01]  /*00d0*/  MOV R0, RZ ;  /* 0x000000ff00007202 */ /* 0x000fe20000000f00 */
[----:B------:R-:W-:-:S04]  /*00e0*/  ULOP3.LUT UR6, UR4, 0x7, URZ, 0xc0, !UPT ;  /* 0x0000000704067892 */ /* 0x000fc8000f8ec0ff */
[----:B------:R-:W-:Y:S01]  /*00f0*/  VIADD R4, R2, -UR5 ;  /* 0x8000000502047c36 */ /* 0x000fe20008000000 */
[----:B------:R-:W-:Y:S01]  /*0100*/  UISETP.NE.AND UP1, UPT, UR6, URZ, UPT ;  /* 0x000000ff0600728c */ /* 0x000fe2000bf25270 */
[----:B------:R-:W-:Y:S10]  /*0110*/  BRA.U !UP0, `(.L_x_1) ;  /* 0x0000000508287547 */ /* 0x000ff4000b800000 */
[----:B------:R-:W-:Y:S01]  /*0120*/  ULOP3.LUT UR4, UR4, 0x7ffffff8, URZ, 0xc0, !UPT ;  /* 0x7ffffff804047892 */ /* 0x000fe2000f8ec0ff */
[----:B------:R-:W-:Y:S01]  /*0130*/  MOV R7, RZ ;  /* 0x000000ff00077202 */ /* 0x000fe20000000f00 */
[----:B------:R-:W-:Y:S01]  /*0140*/  IMAD.MOV.U32 R0, RZ, RZ, RZ ;  /* 0x000000ffff007224 */ /* 0x000fe200078e00ff */
[----:B------:R-:W0:Y:S03]  /*0150*/  LDCU UR5, c[0x0][0x398] ;  /* 0x00007300ff0577ac */ /* 0x000e260008000800 */
[----:B------:R-:W-:-:S07]  /*0160*/  MOV R3, UR4 ;  /* 0x0000000400037c02 */ /* 0x000fce0008000f00 */
.L_x_2:
[----:B------:R-:W-:Y:S01]  /*0170*/  IMAD.IADD R29, R4, 0x1, R7 ;  /* 0x00000001041d7824 */ /* 0x000fe200078e0207 */
[----:B------:R-:W1:Y:S04]  /*0180*/  LDC.64 R14, c[0x0][0x388] ;  /* 0x0000e200ff0e7b82 */ /* 0x000e680000000a00 */
[----:B0-----:R-:W-:-:S04]  /*0190*/  ISETP.GE.AND P4, PT, R29, UR5, PT ;  /* 0x000000051d007c0c */ /* 0x001fc8000bf86270 */
[----:B------:R-:W-:-:S13]  /*01a0*/  ISETP.LT.OR P4, PT, R29, RZ, P4 ;  /* 0x000000ff1d00720c */ /* 0x000fda0002781670 */
[----:B------:R-:W0:Y:S01]  /*01b0*/  @!P4 LDC.64 R8, c[0x0][0x380] ;  /* 0x0000e000ff08cb82 */ /* 0x000e220000000a00 */
[----:B-1----:R-:W-:-:S05]  /*01c0*/  IMAD.WIDE.U32 R14, R7, 0x4, R14 ;  /* 0x00000004070e7825 */ /* 0x002fca00078e000e */
[----:B------:R-:W2:Y:S01]  /*01d0*/  @!P4 LDG.E R10, desc[UR8][R14.64] ;  /* 0x000000080e0ac981 */ /* 0x000ea2000c1e1900 */
[----:B0-----:R-:W-:-:S06]  /*01e0*/  @!P4 IMAD.WIDE.U32 R8, R29, 0x4, R8 ;  /* 0x000000041d08c825 */ /* 0x001fcc00078e0008 */
[----:B------:R-:W2:Y:S01]  /*01f0*/  @!P4 LDG.E R9, desc[UR8][R8.64] ;  /* 0x000000080809c981 */ /* 0x000ea2000c1e1900 */
[----:B------:R-:W-:-:S04]  /*0200*/  IADD3 R19, PT, PT, R29, 0x1, RZ ;  /* 0x000000011d137810 */ /* 0x000fc80007ffe0ff */
[----:B------:R-:W-:Y:S01]  /*0210*/  ISETP.GE.AND P0, PT, R19, UR5, PT ;  /* 0x0000000513007c0c */ /* 0x000fe2000bf06270 */
[----:B------:R-:W-:-:S03]  /*0220*/  VIADD R24, R29, 0x2 ;  /* 0x000000021d187836 */ /* 0x000fc60000000000 */
[----:B------:R-:W-:Y:S02]  /*0230*/  ISETP.LT.OR P0, PT, R19, RZ, P0 ;  /* 0x000000ff1300720c */ /* 0x000fe40000701670 */
[C---:B------:R-:W-:Y:S02]  /*0240*/  IADD3 R25, PT, PT, R29.reuse, 0x3, RZ ;  /* 0x000000031d197810 */ /* 0x040fe40007ffe0ff */
[C---:B------:R-:W-:Y:S01]  /*0250*/  ISETP.GE.AND P3, PT, R24.reuse, UR5, PT ;  /* 0x0000000518007c0c */ /* 0x040fe2000bf66270 */
[----:B------:R-:W-:Y:S01]  /*0260*/  VIADD R5, R29, 0x4 ;  /* 0x000000041d057836 */ /* 0x000fe20000000000 */
[C---:B------:R-:W-:Y:S02]  /*0270*/  ISETP.GE.AND P2, PT, R25.reuse, UR5, PT ;  /* 0x0000000519007c0c */ /* 0x040fe4000bf46270 */
[----:B------:R-:W-:Y:S02]  /*0280*/  ISETP.LT.OR P3, PT, R24, RZ, P3 ;  /* 0x000000ff1800720c */ /* 0x000fe40001f61670 */
[----:B------:R-:W-:-:S02]  /*0290*/  ISETP.LT.OR P2, PT, R25, RZ, P2 ;  /* 0x000000ff1900720c */ /* 0x000fc40001741670 */
[----:B------:R-:W-:Y:S01]  /*02a0*/  IADD3 R6, PT, PT, R29, 0x5, RZ ;  /* 0x000000051d067810 */ /* 0x000fe20007ffe0ff */
[----:B------:R-:W0:Y:S01]  /*02b0*/  @!P0 LDC.64 R22, c[0x0][0x380] ;  /* 0x0000e000ff168b82 */ /* 0x000e220000000a00 */
[----:B------:R-:W-:Y:S01]  /*02c0*/  ISETP.GE.AND P1, PT, R5, UR5, PT ;  /* 0x0000000505007c0c */ /* 0x000fe2000bf26270 */
[----:B------:R-:W-:Y:S01]  /*02d0*/  VIADD R27, R29, 0x6 ;  /* 0x000000061d1b7836 */ /* 0x000fe20000000000 */
[C---:B------:R-:W-:Y:S02]  /*02e0*/  ISETP.GE.AND P5, PT, R6.reuse, UR5, PT ;  /* 0x0000000506007c0c */ /* 0x040fe4000bfa6270 */
[----:B------:R-:W-:Y:S02]  /*02f0*/  ISETP.LT.OR P1, PT, R5, RZ, P1 ;  /* 0x000000ff0500720c */ /* 0x000fe40000f21670 */
[----:B------:R-:W-:Y:S01]  /*0300*/  IADD3 R29, PT, PT, R29, 0x7, RZ ;  /* 0x000000071d1d7810 */ /* 0x000fe20007ffe0ff */
[----:B------:R-:W1:Y:S01]  /*0310*/  @!P3 LDC.64 R12, c[0x0][0x380] ;  /* 0x0000e000ff0cbb82 */ /* 0x000e620000000a00 */
[----:B------:R-:W-:-:S02]  /*0320*/  ISETP.LT.OR P5, PT, R6, RZ, P5 ;  /* 0x000000ff0600720c */ /* 0x000fc40002fa1670 */
[----:B------:R-:W-:-:S04]  /*0330*/  ISETP.GE.AND P6, PT, R29, UR5, PT ;  /* 0x000000051d007c0c */ /* 0x000fc8000bfc6270 */
[----:B------:R-:W-:-:S07]  /*0340*/  ISETP.LT.OR P6, PT, R29, RZ, P6 ;  /* 0x000000ff1d00720c */ /* 0x000fce00037c1670 */
[----:B------:R-:W3:Y:S01]  /*0350*/  @!P5 LDC.64 R16, c[0x0][0x380] ;  /* 0x0000e000ff10db82 */ /* 0x000ee20000000a00 */
[----:B0-----:R-:W-:-:S07]  /*0360*/  @!P0 IMAD.WIDE.U32 R22, R19, 0x4, R22 ;  /* 0x0000000413168825 */ /* 0x001fce00078e0016 */
[----:B------:R-:W0:Y:S01]  /*0370*/  @!P6 LDC.64 R20, c[0x0][0x380] ;  /* 0x0000e000ff14eb82 */ /* 0x000e220000000a00 */
[----:B------:R-:W4:Y:S01]  /*0380*/  @!P0 LDG.E R23, desc[UR8][R22.64] ;  /* 0x0000000816178981 */ /* 0x000f22000c1e1900 */
[----:B-1----:R-:W-:-:S03]  /*0390*/  @!P3 IMAD.WIDE.U32 R12, R24, 0x4, R12 ;  /* 0x00000004180cb825 */ /* 0x002fc600078e000c */
[----:B------:R-:W4:Y:S04]  /*03a0*/  @!P0 LDG.E R24, desc[UR8][R14.64+0x4] ;  /* 0x000004080e188981 */ /* 0x000f28000c1e1900 */
[----:B------:R-:W5:Y:S04]  /*03b0*/  @!P3 LDG.E R13, desc[UR8][R12.64] ;  /* 0x000000080c0db981 */ /* 0x000f68000c1e1900 */
[----:B------:R-:W5:Y:S01]  /*03c0*/  @!P5 LDG.E R22, desc[UR8][R14.64+0x14] ;  /* 0x000014080e16d981 */ /* 0x000f62000c1e1900 */
[----:B---3--:R-:W-:-:S03]  /*03d0*/  @!P5 IMAD.WIDE.U32 R16, R6, 0x4, R16 ;  /* 0x000000040610d825 */ /* 0x008fc600078e0010 */
[----:B------:R-:W3:Y:S04]  /*03e0*/  @!P1 LDG.E R6, desc[UR8][R14.64+0x10] ;  /* 0x000010080e069981 */ /* 0x000ee8000c1e1900 */
[----:B------:R-:W3:Y:S01]  /*03f0*/  @!P5 LDG.E R17, desc[UR8][R16.64] ;  /* 0x000000081011d981 */ /* 0x000ee2000c1e1900 */
[----:B0-----:R-:W-:-:S06]  /*0400*/  @!P6 IMAD.WIDE.U32 R20, R29, 0x4, R20 ;  /* 0x000000041d14e825 */ /* 0x001fcc00078e0014 */
[----:B------:R-:W3:Y:S01]  /*0410*/  @!P6 LDG.E R21, desc[UR8][R20.64] ;  /* 0x000000081415e981 */ /* 0x000ee2000c1e1900 */
[----:B--2---:R-:W-:Y:S01]  /*0420*/  @!P4 IMAD R0, R9, R10, R0 ;  /* 0x0000000a0900c224 */ /* 0x004fe200078e0200 */
[C---:B------:R-:W-:Y:S01]  /*0430*/  ISETP.GE.AND P4, PT, R27.reuse, UR5, PT ;  /* 0x000000051b007c0c */ /* 0x040fe2000bf86270 */
[----:B------:R-:W0:Y:S03]  /*0440*/  @!P2 LDC.64 R10, c[0x0][0x380] ;  /* 0x0000e000ff0aab82 */ /* 0x000e260000000a00 */
[----:B------:R-:W-:-:S05]  /*0450*/  ISETP.LT.OR P4, PT, R27, RZ, P4 ;  /* 0x000000ff1b00720c */ /* 0x000fca0002781670 */
[----:B------:R-:W1:Y:S08]  /*0460*/  @!P1 LDC.64 R8, c[0x0][0x380] ;  /* 0x0000e000ff089b82 */ /* 0x000e700000000a00 */
[----:B------:R-:W2:Y:S01]  /*0470*/  @!P4 LDC.64 R18, c[0x0][0x380] ;  /* 0x0000e000ff12cb82 */ /* 0x000ea20000000a00 */
[----:B------:R-:W3:Y:S01]  /*0480*/  @!P4 LDG.E R12, desc[UR8][R14.64+0x18] ;  /* 0x000018080e0cc981 */ /* 0x000ee2000c1e1900 */
[----:B0-----:R-:W-:-:S03]  /*0490*/  @!P2 IMAD.WIDE.U32 R10, R25, 0x4, R10 ;  /* 0x00000004190aa825 */ /* 0x001fc600078e000a */
[----:B------:R-:W5:Y:S04]  /*04a0*/  @!P3 LDG.E R25, desc[UR8][R14.64+0x8] ;  /* 0x000008080e19b981 */ /* 0x000f68000c1e1900 */
[----:B------:R-:W3:Y:S01]  /*04b0*/  @!P2 LDG.E R11, desc[UR8][R10.64] ;  /* 0x000000080a0ba981 */ /* 0x000ee2000c1e1900 */
[----:B-1----:R-:W-:-:S03]  /*04c0*/  @!P1 IMAD.WIDE.U32 R8, R5, 0x4, R8 ;  /* 0x0000000405089825 */ /* 0x002fc600078e0008 */
[----:B------:R-:W3:Y:S04]  /*04d0*/  @!P2 LDG.E R5, desc[UR8][R14.64+0xc] ;  /* 0x00000c080e05a981 */ /* 0x000ee8000c1e1900 */
[----:B------:R-:W3:Y:S01]  /*04e0*/  @!P1 LDG.E R9, desc[UR8][R8.64] ;  /* 0x0000000808099981 */ /* 0x000ee2000c1e1900 */
[----:B--2---:R-:W-:-:S03]  /*04f0*/  @!P4 IMAD.WIDE.U32 R18, R27, 0x4, R18 ;  /* 0x000000041b12c825 */ /* 0x004fc600078e0012 */
[----:B------:R-:W2:Y:S04]  /*0500*/  @!P6 LDG.E R10, desc[UR8][R14.64+0x1c] ;  /* 0x00001c080e0ae981 */ /* 0x000ea8000c1e1900 */
[----:B------:R-:W2:Y:S01]  /*0510*/  @!P4 LDG.E R19, desc[UR8][R18.64] ;  /* 0x000000081213c981 */ /* 0x000ea2000c1e1900 */
[----:B------:R-:W-:Y:S01]  /*0520*/  IADD3 R7, PT, PT, R7, 0x8, RZ ;  /* 0x0000000807077810 */ /* 0x000fe20007ffe0ff */
[----:B----4-:R-:W-:-:S03]  /*0530*/  @!P0 IMAD R0, R23, R24, R0 ;  /* 0x0000001817008224 */ /* 0x010fc600078e0200 */
[----:B------:R-:W-:Y:S01]  /*0540*/  ISETP.NE.AND P0, PT, R7, R3, PT ;  /* 0x000000030700720c */ /* 0x000fe20003f05270 */
[----:B-----5:R-:W-:-:S04]  /*0550*/  @!P3 IMAD R0, R13, R25, R0 ;  /* 0x000000190d00b224 */ /* 0x020fc800078e0200 */
[----:B---3--:R-:W-:-:S04]  /*0560*/  @!P2 IMAD R0, R11, R5, R0 ;  /* 0x000000050b00a224 */ /* 0x008fc800078e0200 */
[----:B------:R-:W-:-:S04]  /*0570*/  @!P1 IMAD R0, R9, R6, R0 ;  /* 0x0000000609009224 */ /* 0x000fc800078e0200 */
[----:B------:R-:W-:-:S04]  /*0580*/  @!P5 IMAD R0, R17, R22, R0 ;  /* 0x000000161100d224 */ /* 0x000fc800078e0200 */
[----:B--2---:R-:W-:-:S04]  /*0590*/  @!P4 IMAD R0, R19, R12, R0 ;  /* 0x0000000c1300c224 */ /* 0x004fc800078e0200 */
[----:B------:R-:W-:Y:S01]  /*05a0*/  @!P6 IMAD R0, R21, R10, R0 ;  /* 0x0000000a1500e224 */ /* 0x000fe200078e0200 */
[----:B------:R-:W-:Y:S06]  /*05b0*/  @P0 BRA `(.L_x_2) ;  /* 0xfffffff800ec0947 */ /* 0x000fec000383ffff */
.L_x_1:
[----:B------:R-:W-:Y:S05]  /*05c0*/  BRA.U !UP1, `(.L_x_0) ;  /* 0x0000000509447547 */ /* 0x000fea000b800000 */
[----:B------:R-:W0:Y:S01]  /*05d0*/  LDCU UR4, c[0x0][0x39c] ;  /* 0x00007380ff0477ac */ /* 0x000e220008000800 */
[----:B------:R-:W-:Y:S02]  /*05e0*/  UISETP.GE.U32.AND UP0, UPT, UR6, 0x4, UPT ;  /* 0x000000040600788c */ /* 0x000fe4000bf06070 */
[----:B0-----:R-:W-:-:S04]  /*05f0*/  ULOP3.LUT UR5, UR4, 0x3, URZ, 0xc0, !UPT ;  /* 0x0000000304057892 */ /* 0x001fc8000f8ec0ff */
[----:B------:R-:W-:-:S03]  /*0600*/  UISETP.NE.AND UP1, UPT, UR5, URZ, UPT ;  /* 0x000000ff0500728c */ /* 0x000fc6000bf25270 */
[----:B------:R-:W-:Y:S08]  /*0610*/  BRA.U !UP0, `(.L_x_3) ;  /* 0x0000000108907547 */ /* 0x000ff0000b800000 */
[----:B------:R-:W0:Y:S01]  /*0620*/  LDCU UR6, c[0x0][0x398] ;  /* 0x00007300ff0677ac */ /* 0x000e220008000800 */
[----:B------:R-:W-:Y:S01]  /*0630*/  IMAD.IADD R17, R4, 0x1, R3 ;  /* 0x0000000104117824 */ /* 0x000fe200078e0203 */
[----:B------:R-:W1:Y:S03]  /*0640*/  LDC.64 R8, c[0x0][0x388] ;  /* 0x0000e200ff087b82 */ /* 0x000e660000000a00 */
[C---:B------:R-:W-:Y:S01]  /*0650*/  VIADD R5, R17.reuse, 0x3 ;  /* 0x0000000311057836 */ /* 0x040fe20000000000 */
[C---:B------:R-:W-:Y:S02]  /*0660*/  IADD3 R19, PT, PT, R17.reuse, 0x1, RZ ;  /* 0x0000000111137810 */ /* 0x040fe40007ffe0ff */
[C---:B------:R-:W-:Y:S02]  /*0670*/  IADD3 R21, PT, PT, R17.reuse, 0x2, RZ ;  /* 0x0000000211157810 */ /* 0x040fe40007ffe0ff */
[----:B0-----:R-:W-:-:S02]  /*0680*/  ISETP.GE.AND P0, PT, R17, UR6, PT ;  /* 0x0000000611007c0c */ /* 0x001fc4000bf06270 */
[----:B------:R-:W-:Y:S02]  /*0690*/  ISETP.GE.AND P1, PT, R19, UR6, PT ;  /* 0x0000000613007c0c */ /* 0x000fe4000bf26270 */
[----:B------:R-:W-:Y:S02]  /*06a0*/  ISETP.LT.OR P0, PT, R17, RZ, P0 ;  /* 0x000000ff1100720c */ /* 0x000fe40000701670 */
[----:B------:R-:W-:Y:S02]  /*06b0*/  ISETP.GE.AND P2, PT, R21, UR6, PT ;  /* 0x0000000615007c0c */ /* 0x000fe4000bf46270 */
[----:B------:R-:W-:Y:S01]  /*06c0*/  ISETP.LT.OR P1, PT, R19, RZ, P1 ;  /* 0x000000ff1300720c */ /* 0x000fe20000f21670 */
[----:B-1----:R-:W-:Y:S01]  /*06d0*/  IMAD.WIDE.U32 R8, R3, 0x4, R8 ;  /* 0x0000000403087825 */ /* 0x002fe200078e0008 */
[----:B------:R-:W-:Y:S02]  /*06e0*/  ISETP.LT.OR P2, PT, R21, RZ, P2 ;  /* 0x000000ff1500720c */ /* 0x000fe40001741670 */
[----:B------:R-:W-:-:S04]  /*06f0*/  ISETP.GE.AND P3, PT, R5, UR6, PT ;  /* 0x0000000605007c0c */ /* 0x000fc8000bf66270 */
[----:B------:R-:W-:Y:S01]  /*0700*/  ISETP.LT.OR P3, PT, R5, RZ, P3 ;  /* 0x000000ff0500720c */ /* 0x000fe20001f61670 */
[----:B------:R-:W0:Y:S01]  /*0710*/  @!P0 LDC.64 R14, c[0x0][0x380] ;  /* 0x0000e000ff0e8b82 */ /* 0x000e220000000a00 */
[----:B------:R-:W2:Y:S07]  /*0720*/  @!P0 LDG.E R16, desc[UR8][R8.64] ;  /* 0x0000000808108981 */ /* 0x000eae000c1e1900 */
[----:B------:R-:W1:Y:S04]  /*0730*/  @!P1 LDC.64 R12, c[0x0][0x380] ;  /* 0x0000e000ff0c9b82 */ /* 0x000e680000000a00 */
[----:B------:R-:W3:Y:S04]  /*0740*/  @!P3 LDG.E R18, desc[UR8][R8.64+0xc] ;  /* 0x00000c080812b981 */ /* 0x000ee8000c1e1900 */
[----:B------:R-:W4:Y:S08]  /*0750*/  @!P2 LDC.64 R10, c[0x0][0x380] ;  /* 0x0000e000ff0aab82 */ /* 0x000f300000000a00 */
[----:B------:R-:W5:Y:S01]  /*0760*/  @!P3 LDC.64 R6, c[0x0][0x380] ;  /* 0x0000e000ff06bb82 */ /* 0x000f620000000a00 */
[----:B0-----:R-:W-:-:S02]  /*0770*/  @!P0 IMAD.WIDE.U32 R14, R17, 0x4, R14 ;  /* 0x00000004110e8825 */ /* 0x001fc400078e000e */
[----:B------:R-:W3:Y:S04]  /*0780*/  @!P1 LDG.E R17, desc[UR8][R8.64+0x4] ;  /* 0x0000040808119981 */ /* 0x000ee8000c1e1900 */
[----:B------:R-:W2:Y:S01]  /*0790*/  @!P0 LDG.E R15, desc[UR8][R14.64] ;  /* 0x000000080e0f8981 */ /* 0x000ea2000c1e1900 */
[----:B-1----:R-:W-:-:S06]  /*07a0*/  @!P1 IMAD.WIDE.U32 R12, R19, 0x4, R12 ;  /* 0x00000004130c9825 */ /* 0x002fcc00078e000c */
[----:B------:R-:W3:Y:S01]  /*07b0*/  @!P1 LDG.E R13, desc[UR8][R12.64] ;  /* 0x000000080c0d9981 */ /* 0x000ee2000c1e1900 */
[----:B----4-:R-:W-:-:S06]  /*07c0*/  @!P2 IMAD.WIDE.U32 R10, R21, 0x4, R10 ;  /* 0x00000004150aa825 */ /* 0x010fcc00078e000a */
[----:B------:R-:W4:Y:S01]  /*07d0*/  @!P2 LDG.E R11, desc[UR8][R10.64] ;  /* 0x000000080a0ba981 */ /* 0x000f22000c1e1900 */
[----:B-----5:R-:W-:-:S03]  /*07e0*/  @!P3 IMAD.WIDE.U32 R6, R5, 0x4, R6 ;  /* 0x000000040506b825 */ /* 0x020fc600078e0006 */
[----:B------:R-:W4:Y:S04]  /*07f0*/  @!P2 LDG.E R5, desc[UR8][R8.64+0x8] ;  /* 0x000008080805a981 */ /* 0x000f28000c1e1900 */
[----:B------:R-:W5:Y:S01]  /*0800*/  @!P3 LDG.E R7, desc[UR8][R6.64] ;  /* 0x000000080607b981 */ /* 0x000f62000c1e1900 */
[----:B------:R-:W-:Y:S01]  /*0810*/  IADD3 R3, PT, PT, R3, 0x4, RZ ;  /* 0x0000000403037810 */ /* 0x000fe20007ffe0ff */
[----:B--2---:R-:W-:-:S04]  /*0820*/  @!P0 IMAD R0, R15, R16, R0 ;  /* 0x000000100f008224 */ /* 0x004fc800078e0200 */
[----:B---3--:R-:W-:-:S04]  /*0830*/  @!P1 IMAD R0, R13, R17, R0 ;  /* 0x000000110d009224 */ /* 0x008fc800078e0200 */
[----:B----4-:R-:W-:-:S04]  /*0840*/  @!P2 IMAD R0, R11, R5, R0 ;  /* 0x000000050b00a224 */ /* 0x010fc800078e0200 */
[----:B-----5:R-:W-:-:S07]  /*0850*/  @!P3 IMAD R0, R7, R18, R0 ;  /* 0x000000120700b224 */ /* 0x020fce00078e0200 */
.L_x_3:
[----:B------:R-:W-:Y:S05]  /*0860*/  BRA.U !UP1, `(.L_x_0) ;  /* 0x00000001099c7547 */ /* 0x000fea000b800000 */
[----:B------:R-:W-:Y:S02]  /*0870*/  UISETP.NE.AND UP0, UPT, UR5, 0x1, UPT ;  /* 0x000000010500788c */ /* 0x000fe4000bf05270 */
[----:B------:R-:W-:-:S04]  /*0880*/  ULOP3.LUT UR4, UR4, 0x1, URZ, 0xc0, !UPT ;  /* 0x0000000104047892 */ /* 0x000fc8000f8ec0ff */
[----:B------:R-:W-:-:S03]  /*0890*/  UISETP.NE.U32.AND UP1, UPT, UR4, 0x1, UPT ;  /* 0x000000010400788c */ /* 0x000fc6000bf25070 */
[----:B------:R-:W-:Y:S08]  /*08a0*/  BRA.U !UP0, `(.L_x_4) ;  /* 0x0000000108507547 */ /* 0x000ff0000b800000 */
[----:B------:R-:W0:Y:S01]  /*08b0*/  LDCU UR4, c[0x0][0x398] ;  /* 0x00007300ff0477ac */ /* 0x000e220008000800 */
[----:B------:R-:W-:Y:S01]  /*08c0*/  IADD3 R5, PT, PT, R4, R3, RZ ;  /* 0x0000000304057210 */ /* 0x000fe20007ffe0ff */
[----:B------:R-:W1:Y:S04]  /*08d0*/  LDC.64 R6, c[0x0][0x388] ;  /* 0x0000e200ff067b82 */ /* 0x000e680000000a00 */
[C---:B------:R-:W-:Y:S01]  /*08e0*/  VIADD R15, R5.reuse, 0x1 ;  /* 0x00000001050f7836 */ /* 0x040fe20000000000 */
[----:B0-----:R-:W-:-:S04]  /*08f0*/  ISETP.GE.AND P0, PT, R5, UR4, PT ;  /* 0x0000000405007c0c */ /* 0x001fc8000bf06270 */
[----:B------:R-:W-:Y:S02]  /*0900*/  ISETP.GE.AND P1, PT, R15, UR4, PT ;  /* 0x000000040f007c0c */ /* 0x000fe4000bf26270 */
[----:B------:R-:W-:Y:S02]  /*0910*/  ISETP.LT.OR P0, PT, R5, RZ, P0 ;  /* 0x000000ff0500720c */ /* 0x000fe40000701670 */
[----:B------:R-:W-:Y:S01]  /*0920*/  ISETP.LT.OR P1, PT, R15, RZ, P1 ;  /* 0x000000ff0f00720c */ /* 0x000fe20000f21670 */
[----:B-1----:R-:W-:-:S10]  /*0930*/  IMAD.WIDE.U32 R10, R3, 0x4, R6 ;  /* 0x00000004030a7825 */ /* 0x002fd400078e0006 */
[----:B------:R-:W0:Y:S08]  /*0940*/  @!P0 LDC.64 R8, c[0x0][0x380] ;  /* 0x0000e000ff088b82 */ /* 0x000e300000000a00 */
[----:B------:R-:W1:Y:S01]  /*0950*/  @!P1 LDC.64 R12, c[0x0][0x380] ;  /* 0x0000e000ff0c9b82 */ /* 0x000e620000000a00 */
[----:B0-----:R-:W-:Y:S02]  /*0960*/  @!P0 IMAD.WIDE.U32 R6, R5, 0x4, R8 ;  /* 0x0000000405068825 */ /* 0x001fe400078e0008 */
[----:B------:R-:W2:Y:S04]  /*0970*/  @!P0 LDG.E R5, desc[UR8][R10.64] ;  /* 0x000000080a058981 */ /* 0x000ea8000c1e1900 */
[----:B------:R-:W2:Y:S01]  /*0980*/  @!P0 LDG.E R7, desc[UR8][R6.64] ;  /* 0x0000000806078981 */ /* 0x000ea2000c1e1900 */
[----:B-1----:R-:W-:-:S03]  /*0990*/  @!P1 IMAD.WIDE.U32 R8, R15, 0x4, R12 ;  /* 0x000000040f089825 */ /* 0x002fc600078e000c */
[----:B------:R-:W3:Y:S04]  /*09a0*/  @!P1 LDG.E R12, desc[UR8][R10.64+0x4] ;  /* 0x000004080a0c9981 */ /* 0x000ee8000c1e1900 */
[----:B------:R-:W3:Y:S01]  /*09b0*/  @!P1 LDG.E R9, desc[UR8][R8.64] ;  /* 0x0000000808099981 */ /* 0x000ee2000c1e1900 */
[----:B------:R-:W-:Y:S01]  /*09c0*/  IADD3 R3, PT, PT, R3, 0x2, RZ ;  /* 0x0000000203037810 */ /* 0x000fe20007ffe0ff */
[----:B--2---:R-:W-:-:S04]  /*09d0*/  @!P0 IMAD R0, R7, R5, R0 ;  /* 0x0000000507008224 */ /* 0x004fc800078e0200 */
[----:B---3--:R-:W-:-:S07]  /*09e0*/  @!P1 IMAD R0, R9, R12, R0 ;  /* 0x0000000c09009224 */ /* 0x008fce00078e0200 */
.L_x_4:
[----:B------:R-:W-:Y:S05]  /*09f0*/  BRA.U UP1, `(.L_x_0) ;  /* 0x0000000101387547 */ /* 0x000fea000b800000 */
[----:B------:R-:W0:Y:S01]  /*0a00*/  LDCU UR4, c[0x0][0x398] ;  /* 0x00007300ff0477ac */ /* 0x000e220008000800 */
[----:B------:R-:W-:Y:S01]  /*0a10*/  IADD3 R9, PT, PT, R4, R3, RZ ;  /* 0x0000000304097210 */ /* 0x000fe20007ffe0ff */
[----:B------:R-:W-:Y:S03]  /*0a20*/  BSSY.RECONVERGENT B0, `(.L_x_0) ;  /* 0x000000b000007945 */ /* 0x000fe60003800200 */
[----:B0-----:R-:W-:-:S04]  /*0a30*/  ISETP.GE.AND P0, PT, R9, UR4, PT ;  /* 0x0000000409007c0c */ /* 0x001fc8000bf06270 */
[----:B------:R-:W-:-:S13]  /*0a40*/  ISETP.LT.OR P0, PT, R9, RZ, P0 ;  /* 0x000000ff0900720c */ /* 0x000fda0000701670 */
[----:B------:R-:W-:Y:S05]  /*0a50*/  @P0 BRA `(.L_x_5) ;  /* 0x00000000001c0947 */ /* 0x000fea0003800000 */
[----:B------:R-:W0:Y:S08]  /*0a60*/  LDC.64 R4, c[0x0][0x380] ;  /* 0x0000e000ff047b82 */ /* 0x000e300000000a00 */
[----:B------:R-:W1:Y:S01]  /*0a70*/  LDC.64 R6, c[0x0][0x388] ;  /* 0x0000e200ff067b82 */ /* 0x000e620000000a00 */
[----:B0-----:R-:W-:-:S06]  /*0a80*/  IMAD.WIDE.U32 R4, R9, 0x4, R4 ;  /* 0x0000000409047825 */ /* 0x001fcc00078e0004 */
[----:B------:R-:W2:Y:S01]  /*0a90*/  LDG.E R5, desc[UR8][R4.64] ;  /* 0x0000000804057981 */ /* 0x000ea2000c1e1900 */
[----:B-1----:R-:W-:-:S06]  /*0aa0*/  IMAD.WIDE.U32 R6, R3, 0x4, R6 ;  /* 0x0000000403067825 */ /* 0x002fcc00078e0006 */
[----:B------:R-:W2:Y:S02]  /*0ab0*/  LDG.E R6, desc[UR8][R6.64] ;  /* 0x0000000806067981 */ /* 0x000ea4000c1e1900 */
[----:B--2---:R-:W-:-:S07]  /*0ac0*/  IMAD R0, R5, R6, R0 ;  /* 0x0000000605007224 */ /* 0x004fce00078e0200 */
.L_x_5:
[----:B------:R-:W-:Y:S05]  /*0ad0*/  BSYNC.RECONVERGENT B0 ;  /* 0x0000000000007941 */ /* 0x000fea0003800200 */
.L_x_0:
[----:B------:R-:W0:Y:S02]  /*0ae0*/  LDC.64 R4, c[0x0][0x390] ;  /* 0x0000e400ff047b82 */ /* 0x000e240000000a00 */
[----:B0-----:R-:W-:-:S05]  /*0af0*/  IMAD.WIDE R2, R2, 0x4, R4 ;  /* 0x0000000402027825 */ /* 0x001fca00078e0204 */
[----:B------:R-:W-:Y:S01]  /*0b00*/  STG.E desc[UR8][R2.64], R0 ;  /* 0x0000000002007986 */ /* 0x000fe2000c101908 */
[----:B------:R-:W-:Y:S05]  /*0b10*/  EXIT ;  /* 0x000000000000794d */ /* 0x000fea0003800000 */
.L_x_6:
[----:B------:R-:W-:-:S00]  /*0b20*/  BRA `(.L_x_6) ;  /* 0xfffffffc00fc7947 */ /* 0x000fc0000383ffff */
[----:B------:R-:W-:-:S00]  /*0b30*/  NOP ;  /* 0x0000000000007918 */ /* 0x000fc00000000000 */
        /* <DEDUP_REMOVED lines=12> */
.L_x_7:


//--------------------- .nv.shared.reserved.0     --------------------------
	.section	.nv.shared.reserved.0,"aw",@nobits
	.weak		__nv_reservedSMEM_offset_0_alias
	.size		__nv_reservedSMEM_offset_0_alias, 0, 64
	.other		__nv_reservedSMEM_offset_0_alias,@"STO_CUDA_RESERVED_SHARED STV_DEFAULT"
__nv_reservedSMEM_offset_0_alias:
	.zero		0
	.zero		64


//--------------------- .nv.constant0._Z8convolvePiS_S_ii --------------------------
	.section	.nv.constant0._Z8convolvePiS_S_ii,"a",@progbits
	.sectionflags	@""
	.align	4
.nv.constant0._Z8convolvePiS_S_ii:
	.zero		928


//--------------------- SYMBOLS --------------------------

	.type		.nv.reservedSmem.offset0,@object
	.size		.nv.reservedSmem.offset0,0x4
